//
// Generated by NVIDIA NVVM Compiler
//
// Compiler Build ID: CL-36424714
// Cuda compilation tools, release 13.0, V13.0.88
// Based on NVVM 20.0.0
//

.version 9.0
.target sm_100
.address_size 64

	// .globl	_Z22computeDistancesKernelPfS_S_i
.extern .shared .align 16 .b8 sdata[];

.visible .entry _Z22computeDistancesKernelPfS_S_i(
	.param .u64 .ptr .align 1 _Z22computeDistancesKernelPfS_S_i_param_0,
	.param .u64 .ptr .align 1 _Z22computeDistancesKernelPfS_S_i_param_1,
	.param .u64 .ptr .align 1 _Z22computeDistancesKernelPfS_S_i_param_2,
	.param .u32 _Z22computeDistancesKernelPfS_S_i_param_3
)
{
	.reg .pred 	%p<5>;
	.reg .b32 	%r<17>;
	.reg .b32 	%f<10>;
	.reg .b64 	%rd<33>;

	ld.param.u64 	%rd8, [_Z22computeDistancesKernelPfS_S_i_param_0];
	ld.param.u64 	%rd9, [_Z22computeDistancesKernelPfS_S_i_param_1];
	ld.param.u64 	%rd10, [_Z22computeDistancesKernelPfS_S_i_param_2];
	ld.param.u32 	%r4, [_Z22computeDistancesKernelPfS_S_i_param_3];
	mov.u32 	%r5, %ctaid.x;
	mov.u32 	%r6, %ntid.x;
	mov.u32 	%r7, %tid.x;
	mad.lo.s32 	%r8, %r5, %r6, %r7;
	cvt.u64.u32 	%rd1, %r8;
	add.s32 	%r1, %r4, -1;
	mul.wide.s32 	%rd11, %r1, %r4;
	shr.u64 	%rd12, %rd11, 1;
	setp.le.u64 	%p1, %rd12, %rd1;
	@%p1 bra 	$L__BB0_7;
	setp.lt.s32 	%p2, %r4, 2;
	mov.b64 	%rd32, 1;
	mov.b64 	%rd31, 0;
	@%p2 bra 	$L__BB0_6;
	mov.b64 	%rd30, 0;
	mov.b32 	%r16, 0;
$L__BB0_3:
	not.b32 	%r10, %r16;
	add.s32 	%r11, %r4, %r10;
	cvt.s64.s32 	%rd16, %r11;
	add.s64 	%rd30, %rd30, %rd16;
	setp.le.u64 	%p3, %rd30, %rd1;
	@%p3 bra 	$L__BB0_5;
	cvt.u32.u64 	%r12, %rd1;
	cvt.u32.u64 	%r13, %rd30;
	add.s32 	%r14, %r4, %r12;
	sub.s32 	%r15, %r14, %r13;
	cvt.u64.u32 	%rd31, %r16;
	cvt.s64.s32 	%rd32, %r15;
	bra.uni 	$L__BB0_6;
$L__BB0_5:
	add.s32 	%r16, %r16, 1;
	setp.ne.s32 	%p4, %r16, %r1;
	mov.b64 	%rd31, 0;
	@%p4 bra 	$L__BB0_3;
$L__BB0_6:
	cvta.to.global.u64 	%rd19, %rd9;
	cvta.to.global.u64 	%rd20, %rd8;
	shl.b64 	%rd21, %rd31, 2;
	add.s64 	%rd22, %rd20, %rd21;
	ld.global.f32 	%f1, [%rd22];
	shl.b64 	%rd23, %rd32, 2;
	add.s64 	%rd24, %rd20, %rd23;
	ld.global.f32 	%f2, [%rd24];
	sub.f32 	%f3, %f1, %f2;
	add.s64 	%rd25, %rd19, %rd21;
	ld.global.f32 	%f4, [%rd25];
	add.s64 	%rd26, %rd19, %rd23;
	ld.global.f32 	%f5, [%rd26];
	sub.f32 	%f6, %f4, %f5;
	mul.f32 	%f7, %f6, %f6;
	fma.rn.f32 	%f8, %f3, %f3, %f7;
	sqrt.rn.f32 	%f9, %f8;
	cvta.to.global.u64 	%rd27, %rd10;
	shl.b64 	%rd28, %rd1, 2;
	add.s64 	%rd29, %rd27, %rd28;
	st.global.f32 	[%rd29], %f9;
$L__BB0_7:
	ret;

}
	// .globl	_Z15reduceMaxKernelPfS_i
.visible .entry _Z15reduceMaxKernelPfS_i(
	.param .u64 .ptr .align 1 _Z15reduceMaxKernelPfS_i_param_0,
	.param .u64 .ptr .align 1 _Z15reduceMaxKernelPfS_i_param_1,
	.param .u32 _Z15reduceMaxKernelPfS_i_param_2
)
{
	.reg .pred 	%p<7>;
	.reg .b32 	%r<18>;
	.reg .b32 	%f<10>;
	.reg .b64 	%rd<13>;

	ld.param.u64 	%rd6, [_Z15reduceMaxKernelPfS_i_param_0];
	ld.param.u64 	%rd5, [_Z15reduceMaxKernelPfS_i_param_1];
	ld.param.s32 	%rd3, [_Z15reduceMaxKernelPfS_i_param_2];
	cvta.to.global.u64 	%rd1, %rd6;
	mov.u32 	%r1, %tid.x;
	mov.u32 	%r6, %ctaid.x;
	mov.u32 	%r17, %ntid.x;
	mul.lo.s32 	%r7, %r17, %r6;
	shl.b32 	%r8, %r7, 1;
	add.s32 	%r9, %r8, %r1;
	cvt.u64.u32 	%rd2, %r9;
	shl.b32 	%r10, %r1, 2;
	mov.u32 	%r11, sdata;
	add.s32 	%r3, %r11, %r10;
	mov.b32 	%r12, 0;
	st.shared.u32 	[%r3], %r12;
	setp.ge.u64 	%p1, %rd2, %rd3;
	mov.f32 	%f9, 0f00000000;
	@%p1 bra 	$L__BB1_2;
	shl.b64 	%rd7, %rd2, 2;
	add.s64 	%rd8, %rd1, %rd7;
	ld.global.f32 	%f9, [%rd8];
	st.shared.f32 	[%r3], %f9;
$L__BB1_2:
	cvt.u64.u32 	%rd9, %r17;
	add.s64 	%rd4, %rd2, %rd9;
	setp.ge.u64 	%p2, %rd4, %rd3;
	@%p2 bra 	$L__BB1_4;
	shl.b64 	%rd10, %rd4, 2;
	add.s64 	%rd11, %rd1, %rd10;
	ld.global.f32 	%f4, [%rd11];
	max.f32 	%f5, %f9, %f4;
	st.shared.f32 	[%r3], %f5;
$L__BB1_4:
	bar.sync 	0;
	setp.lt.u32 	%p3, %r17, 2;
	@%p3 bra 	$L__BB1_8;
$L__BB1_5:
	shr.u32 	%r5, %r17, 1;
	setp.ge.u32 	%p4, %r1, %r5;
	@%p4 bra 	$L__BB1_7;
	ld.shared.f32 	%f6, [%r3];
	shl.b32 	%r13, %r5, 2;
	add.s32 	%r14, %r3, %r13;
	ld.shared.f32 	%f7, [%r14];
	max.f32 	%f8, %f6, %f7;
	st.shared.f32 	[%r3], %f8;
$L__BB1_7:
	bar.sync 	0;
	setp.gt.u32 	%p5, %r17, 3;
	mov.u32 	%r17, %r5;
	@%p5 bra 	$L__BB1_5;
$L__BB1_8:
	setp.ne.s32 	%p6, %r1, 0;
	@%p6 bra 	$L__BB1_10;
	ld.shared.u32 	%r15, [sdata];
	cvta.to.global.u64 	%rd12, %rd5;
	atom.global.max.s32 	%r16, [%rd12], %r15;
$L__BB1_10:
	ret;

}


// ===== COMPILED SASS (sm_100) =====

	.target	sm_100

	.elftype	@"ET_EXEC"


//--------------------- .note.nv.tkinfo           --------------------------
	.section	.note.nv.tkinfo,"",@"SHT_NOTE"
	.sectionflags	@"SHF_NOTE_NV_TKINFO"
	.tkinfo
        /*0018*/ 	.word	0x00000002
        /*0030*/ 	.string	""
        /*0030*/ 	.string	"ptxas"
        /*0030*/ 	.string	"Cuda compilation tools, release 13.0, V13.0.88"
        /*0030*/ 	.string	"Build cuda_13.0.r13.0/compiler.36424714_0"
        /*0030*/ 	.string	"-arch sm_100 -m 64 "



//--------------------- .note.nv.cuinfo           --------------------------
	.section	.note.nv.cuinfo,"",@"SHT_NOTE"
	.sectionflags	@"SHF_NOTE_NV_CUINFO"
        /*0018*/ 	.short	0x0002
        /*001a*/ 	.short	0x0064
        /*001c*/ 	.short	0x0082
	.zero		2


//--------------------- .nv.info                  --------------------------
	.section	.nv.info,"",@"SHT_CUDA_INFO"
	.align	4


	//----- nvinfo : EIATTR_REGCOUNT
	.align		4
        /*0000*/ 	.byte	0x04, 0x2f
        /*0002*/ 	.short	(.L_1 - .L_0)
	.align		4
.L_0:
        /*0004*/ 	.word	index@(_Z22computeDistancesKernelPfS_S_i)
        /*0008*/ 	.word	0x00000010


	//----- nvinfo : EIATTR_FRAME_SIZE
	.align		4
.L_1:
        /*000c*/ 	.byte	0x04, 0x11
        /*000e*/ 	.short	(.L_3 - .L_2)
	.align		4
.L_2:
        /*0010*/ 	.word	index@($__internal_0_$__cuda_sm20_sqrt_rn_f32_slowpath)
        /*0014*/ 	.word	0x00000000


	//----- nvinfo : EIATTR_FRAME_SIZE
	.align		4
.L_3:
        /*0018*/ 	.byte	0x04, 0x11
        /*001a*/ 	.short	(.L_5 - .L_4)
	.align		4
.L_4:
        /*001c*/ 	.word	index@(_Z22computeDistancesKernelPfS_S_i)
        /*0020*/ 	.word	0x00000000


	//----- nvinfo : EIATTR_REGCOUNT
	.align		4
.L_5:
        /*0024*/ 	.byte	0x04, 0x2f
        /*0026*/ 	.short	(.L_7 - .L_6)
	.align		4
.L_6:
        /*0028*/ 	.word	index@(_Z15reduceMaxKernelPfS_i)
        /*002c*/ 	.word	0x00000010


	//----- nvinfo : EIATTR_FRAME_SIZE
	.align		4
.L_7:
        /*0030*/ 	.byte	0x04, 0x11
        /*0032*/ 	.short	(.L_9 - .L_8)
	.align		4
.L_8:
        /*0034*/ 	.word	index@(_Z15reduceMaxKernelPfS_i)
        /*0038*/ 	.word	0x00000000


	//----- nvinfo : EIATTR_MIN_STACK_SIZE
	.align		4
.L_9:
        /*003c*/ 	.byte	0x04, 0x12
        /*003e*/ 	.short	(.L_11 - .L_10)
	.align		4
.L_10:
        /*0040*/ 	.word	index@(_Z15reduceMaxKernelPfS_i)
        /*0044*/ 	.word	0x00000000


	//----- nvinfo : EIATTR_MIN_STACK_SIZE
	.align		4
.L_11:
        /*0048*/ 	.byte	0x04, 0x12
        /*004a*/ 	.short	(.L_13 - .L_12)
	.align		4
.L_12:
        /*004c*/ 	.word	index@(_Z22computeDistancesKernelPfS_S_i)
        /*0050*/ 	.word	0x00000000
.L_13:


//--------------------- .nv.compat                --------------------------
	.section	.nv.compat,"",@"SHT_CUDA_COMPAT_INFO"
	.align	4
        /*0000*/ 	.byte	0x02, 0x09, 0x00, 0x00, 0x02, 0x02, 0x01, 0x00, 0x02, 0x05, 0x05, 0x00, 0x03, 0x07, 0x01, 0x01
        /*0010*/ 	.byte	0x02, 0x03, 0x00, 0x00, 0x02, 0x06, 0x01, 0x00, 0x04, 0x0b, 0x08, 0x00, 0x01, 0x00, 0x00, 0x00
        /*0020*/ 	.byte	0x00, 0x00, 0x00, 0x00


//--------------------- .nv.info._Z15reduceMaxKernelPfS_i --------------------------
	.section	.nv.info._Z15reduceMaxKernelPfS_i,"",@"SHT_CUDA_INFO"
	.sectionflags	@""
	.align	4


	//----- nvinfo : EIATTR_CUDA_API_VERSION
	.align		4
        /*0000*/ 	.byte	0x04, 0x37
        /*0002*/ 	.short	(.L_15 - .L_14)
.L_14:
        /*0004*/ 	.word	0x00000082


	//----- nvinfo : EIATTR_KPARAM_INFO
	.align		4
.L_15:
        /*0008*/ 	.byte	0x04, 0x17
        /*000a*/ 	.short	(.L_17 - .L_16)
.L_16:
        /*000c*/ 	.word	0x00000000
        /*0010*/ 	.short	0x0002
        /*0012*/ 	.short	0x0010
        /*0014*/ 	.byte	0x00, 0xf0, 0x11, 0x00


	//----- nvinfo : EIATTR_KPARAM_INFO
	.align		4
.L_17:
        /*0018*/ 	.byte	0x04, 0x17
        /*001a*/ 	.short	(.L_19 - .L_18)
.L_18:
        /*001c*/ 	.word	0x00000000
        /*0020*/ 	.short	0x0001
        /*0022*/ 	.short	0x0008
        /*0024*/ 	.byte	0x00, 0xf5, 0x21, 0x00


	//----- nvinfo : EIATTR_KPARAM_INFO
	.align		4
.L_19:
        /*0028*/ 	.byte	0x04, 0x17
        /*002a*/ 	.short	(.L_21 - .L_20)
.L_20:
        /*002c*/ 	.word	0x00000000
        /*0030*/ 	.short	0x0000
        /*0032*/ 	.short	0x0000
        /*0034*/ 	.byte	0x00, 0xf5, 0x21, 0x00


	//----- nvinfo : EIATTR_SPARSE_MMA_MASK
	.align		4
.L_21:
        /*0038*/ 	.byte	0x03, 0x50
        /*003a*/ 	.short	0x0000


	//----- nvinfo : EIATTR_MAXREG_COUNT
	.align		4
        /*003c*/ 	.byte	0x03, 0x1b
        /*003e*/ 	.short	0x00ff


	//----- nvinfo : EIATTR_NUM_BARRIERS
	.align		4
        /*0040*/ 	.byte	0x02, 0x4c
        /*0042*/ 	.byte	0x01
	.zero		1


	//----- nvinfo : EIATTR_MERCURY_ISA_VERSION
	.align		4
        /*0044*/ 	.byte	0x03, 0x5f
        /*0046*/ 	.short	0x0101


	//----- nvinfo : EIATTR_VRC_CTA_INIT_COUNT
	.align		4
        /*0048*/ 	.byte	0x02, 0x4a
	.zero		1
	.zero		1


	//----- nvinfo : EIATTR_EXIT_INSTR_OFFSETS
	.align		4
        /*004c*/ 	.byte	0x04, 0x1c
        /*004e*/ 	.short	(.L_23 - .L_22)


	//   ....[0]....
.L_22:
        /*0050*/ 	.word	0x00000300


	//   ....[1]....
        /*0054*/ 	.word	0x00000370


	//----- nvinfo : EIATTR_CBANK_PARAM_SIZE
	.align		4
.L_23:
        /*0058*/ 	.byte	0x03, 0x19
        /*005a*/ 	.short	0x0014


	//----- nvinfo : EIATTR_PARAM_CBANK
	.align		4
        /*005c*/ 	.byte	0x04, 0x0a
        /*005e*/ 	.short	(.L_25 - .L_24)
	.align		4
.L_24:
        /*0060*/ 	.word	index@(.nv.constant0._Z15reduceMaxKernelPfS_i)
        /*0064*/ 	.short	0x0380
        /*0066*/ 	.short	0x0014


	//----- nvinfo : EIATTR_SW_WAR
	.align		4
.L_25:
        /*0068*/ 	.byte	0x04, 0x36
        /*006a*/ 	.short	(.L_27 - .L_26)
.L_26:
        /*006c*/ 	.word	0x00000008
.L_27:


//--------------------- .nv.info._Z22computeDistancesKernelPfS_S_i --------------------------
	.section	.nv.info._Z22computeDistancesKernelPfS_S_i,"",@"SHT_CUDA_INFO"
	.sectionflags	@""
	.align	4


	//----- nvinfo : EIATTR_CUDA_API_VERSION
	.align		4
        /*0000*/ 	.byte	0x04, 0x37
        /*0002*/ 	.short	(.L_29 - .L_28)
.L_28:
        /*0004*/ 	.word	0x00000082


	//----- nvinfo : EIATTR_KPARAM_INFO
	.align		4
.L_29:
        /*0008*/ 	.byte	0x04, 0x17
        /*000a*/ 	.short	(.L_31 - .L_30)
.L_30:
        /*000c*/ 	.word	0x00000000
        /*0010*/ 	.short	0x0003
        /*0012*/ 	.short	0x0018
        /*0014*/ 	.byte	0x00, 0xf0, 0x11, 0x00


	//----- nvinfo : EIATTR_KPARAM_INFO
	.align		4
.L_31:
        /*0018*/ 	.byte	0x04, 0x17
        /*001a*/ 	.short	(.L_33 - .L_32)
.L_32:
        /*001c*/ 	.word	0x00000000
        /*0020*/ 	.short	0x0002
        /*0022*/ 	.short	0x0010
        /*0024*/ 	.byte	0x00, 0xf5, 0x21, 0x00


	//----- nvinfo : EIATTR_KPARAM_INFO
	.align		4
.L_33:
        /*0028*/ 	.byte	0x04, 0x17
        /*002a*/ 	.short	(.L_35 - .L_34)
.L_34:
        /*002c*/ 	.word	0x00000000
        /*0030*/ 	.short	0x0001
        /*0032*/ 	.short	0x0008
        /*0034*/ 	.byte	0x00, 0xf5, 0x21, 0x00


	//----- nvinfo : EIATTR_KPARAM_INFO
	.align		4
.L_35:
        /*0038*/ 	.byte	0x04, 0x17
        /*003a*/ 	.short	(.L_37 - .L_36)
.L_36:
        /*003c*/ 	.word	0x00000000
        /*0040*/ 	.short	0x0000
        /*0042*/ 	.short	0x0000
        /*0044*/ 	.byte	0x00, 0xf5, 0x21, 0x00


	//----- nvinfo : EIATTR_SPARSE_MMA_MASK
	.align		4
.L_37:
        /*0048*/ 	.byte	0x03, 0x50
        /*004a*/ 	.short	0x0000


	//----- nvinfo : EIATTR_MAXREG_COUNT
	.align		4
        /*004c*/ 	.byte	0x03, 0x1b
        /*004e*/ 	.short	0x00ff


	//----- nvinfo : EIATTR_MERCURY_ISA_VERSION
	.align		4
        /*0050*/ 	.byte	0x03, 0x5f
        /*0052*/ 	.short	0x0101


	//----- nvinfo : EIATTR_VRC_CTA_INIT_COUNT
	.align		4
        /*0054*/ 	.byte	0x02, 0x4a
	.zero		1
	.zero		1


	//----- nvinfo : EIATTR_EXIT_INSTR_OFFSETS
	.align		4
        /*0058*/ 	.byte	0x04, 0x1c
        /*005a*/ 	.short	(.L_39 - .L_38)


	//   ....[0]....
.L_38:
        /*005c*/ 	.word	0x000000d0


	//   ....[1]....
        /*0060*/ 	.word	0x000004f0


	//----- nvinfo : EIATTR_CRS_STACK_SIZE
	.align		4
.L_39:
        /*0064*/ 	.byte	0x04, 0x1e
        /*0066*/ 	.short	(.L_41 - .L_40)
.L_40:
        /*0068*/ 	.word	0x00000000


	//----- nvinfo : EIATTR_CBANK_PARAM_SIZE
	.align		4
.L_41:
        /*006c*/ 	.byte	0x03, 0x19
        /*006e*/ 	.short	0x001c


	//----- nvinfo : EIATTR_PARAM_CBANK
	.align		4
        /*0070*/ 	.byte	0x04, 0x0a
        /*0072*/ 	.short	(.L_43 - .L_42)
	.align		4
.L_42:
        /*0074*/ 	.word	index@(.nv.constant0._Z22computeDistancesKernelPfS_S_i)
        /*0078*/ 	.short	0x0380
        /*007a*/ 	.short	0x001c


	//----- nvinfo : EIATTR_SW_WAR
	.align		4
.L_43:
        /*007c*/ 	.byte	0x04, 0x36
        /*007e*/ 	.short	(.L_45 - .L_44)
.L_44:
        /*0080*/ 	.word	0x00000008
.L_45:


//--------------------- .nv.callgraph             --------------------------
	.section	.nv.callgraph,"",@"SHT_CUDA_CALLGRAPH"
	.align	4
	.sectionentsize	8
	.align		4
        /*0000*/ 	.word	0x00000000
	.align		4
        /*0004*/ 	.word	0xffffffff
	.align		4
        /*0008*/ 	.word	0x00000000
	.align		4
        /*000c*/ 	.word	0xfffffffe
	.align		4
        /*0010*/ 	.word	0x00000000
	.align		4
        /*0014*/ 	.word	0xfffffffd
	.align		4
        /*0018*/ 	.word	0x00000000
	.align		4
        /*001c*/ 	.word	0xfffffffc


//--------------------- .text._Z15reduceMaxKernelPfS_i --------------------------
	.section	.text._Z15reduceMaxKernelPfS_i,"ax",@progbits
	.align	128
        .global         _Z15reduceMaxKernelPfS_i
        .type           _Z15reduceMaxKernelPfS_i,@function
        .size           _Z15reduceMaxKernelPfS_i,(.L_x_13 - _Z15reduceMaxKernelPfS_i)
        .other          _Z15reduceMaxKernelPfS_i,@"STO_CUDA_ENTRY STV_DEFAULT"
_Z15reduceMaxKernelPfS_i:
.text._Z15reduceMaxKernelPfS_i:
[----:B------:R-:W-:Y:S01]  /*0000*/  LDC R1, c[0x0][0x37c] ;  /* 0x0000df00ff017b82 */ /* 0x000fe20000000800 */
[----:B------:R-:W0:Y:S07]  /*0010*/  S2R R11, SR_TID.X ;  /* 0x00000000000b7919 */ /* 0x000e2e0000002100 */
[----:B------:R-:W1:Y:S01]  /*0020*/  S2UR UR4, SR_CTAID.X ;  /* 0x00000000000479c3 */ /* 0x000e620000002500 */
[----:B------:R-:W2:Y:S01]  /*0030*/  LDCU UR5, c[0x0][0x390] ;  /* 0x00007200ff0577ac */ /* 0x000ea20008000800 */
[----:B------:R-:W-:Y:S01]  /*0040*/  IMAD.MOV.U32 R13, RZ, RZ, RZ ;  /* 0x000000ffff0d7224 */ /* 0x000fe200078e00ff */
[----:B------:R-:W3:Y:S05]  /*0050*/  LDCU.64 UR6, c[0x0][0x358] ;  /* 0x00006b00ff0677ac */ /* 0x000eea0008000a00 */
[----:B------:R-:W1:Y:S02]  /*0060*/  LDC R7, c[0x0][0x360] ;  /* 0x0000d800ff077b82 */ /* 0x000e640000000800 */
[----:B-1----:R-:W-:Y:S01]  /*0070*/  IMAD R0, R7, UR4, RZ ;  /* 0x0000000407007c24 */ /* 0x002fe2000f8e02ff */
[----:B--2---:R-:W-:-:S03]  /*0080*/  USHF.R.S32.HI UR4, URZ, 0x1f, UR5 ;  /* 0x0000001fff047899 */ /* 0x004fc60008011405 */
[----:B0-----:R-:W-:-:S05]  /*0090*/  IMAD R0, R0, 0x2, R11 ;  /* 0x0000000200007824 */ /* 0x001fca00078e020b */
[C---:B------:R-:W-:Y:S02]  /*00a0*/  IADD3 R5, P1, PT, R0.reuse, R7, RZ ;  /* 0x0000000700057210 */ /* 0x040fe40007f3e0ff */
[----:B------:R-:W-:Y:S02]  /*00b0*/  ISETP.GE.U32.AND P0, PT, R0, UR5, PT ;  /* 0x0000000500007c0c */ /* 0x000fe4000bf06070 */
[----:B------:R-:W-:Y:S01]  /*00c0*/  ISETP.GE.U32.AND P2, PT, R5, UR5, PT ;  /* 0x0000000505007c0c */ /* 0x000fe2000bf46070 */
[----:B------:R-:W-:Y:S01]  /*00d0*/  IMAD.X R6, RZ, RZ, RZ, P1 ;  /* 0x000000ffff067224 */ /* 0x000fe200008e06ff */
[----:B------:R-:W-:-:S04]  /*00e0*/  ISETP.GE.U32.AND.EX P0, PT, RZ, UR4, PT, P0 ;  /* 0x00000004ff007c0c */ /* 0x000fc8000bf06100 */
[----:B------:R-:W-:-:S09]  /*00f0*/  ISETP.GE.U32.AND.EX P1, PT, R6, UR4, PT, P2 ;  /* 0x0000000406007c0c */ /* 0x000fd2000bf26120 */
[----:B------:R-:W0:Y:S08]  /*0100*/  @!P0 LDC.64 R2, c[0x0][0x380] ;  /* 0x0000e000ff028b82 */ /* 0x000e300000000a00 */
[----:B------:R-:W1:Y:S01]  /*0110*/  @!P1 LDC.64 R8, c[0x0][0x380] ;  /* 0x0000e000ff089b82 */ /* 0x000e620000000a00 */
[----:B0-----:R-:W-:-:S04]  /*0120*/  @!P0 LEA R2, P2, R0, R2, 0x2 ;  /* 0x0000000200028211 */ /* 0x001fc800078410ff */
[----:B------:R-:W-:Y:S02]  /*0130*/  @!P0 LEA.HI.X R3, R0, R3, RZ, 0x2, P2 ;  /* 0x0000000300038211 */ /* 0x000fe400010f14ff */
[----:B-1----:R-:W-:-:S03]  /*0140*/  @!P1 LEA R4, P2, R5, R8, 0x2 ;  /* 0x0000000805049211 */ /* 0x002fc600078410ff */
[----:B---3--:R-:W2:Y:S01]  /*0150*/  @!P0 LDG.E R13, desc[UR6][R2.64] ;  /* 0x00000006020d8981 */ /* 0x008ea2000c1e1900 */
[----:B------:R-:W-:-:S06]  /*0160*/  @!P1 LEA.HI.X R5, R5, R9, R6, 0x2, P2 ;  /* 0x0000000905059211 */ /* 0x000fcc00010f1406 */
[----:B------:R-:W3:Y:S01]  /*0170*/  @!P1 LDG.E R5, desc[UR6][R4.64] ;  /* 0x0000000604059981 */ /* 0x000ee2000c1e1900 */
[----:B------:R-:W0:Y:S01]  /*0180*/  S2UR UR5, SR_CgaCtaId ;  /* 0x00000000000579c3 */ /* 0x000e220000008800 */
[----:B------:R-:W-:Y:S01]  /*0190*/  UMOV UR4, 0x400 ;  /* 0x0000040000047882 */ /* 0x000fe20000000000 */
[----:B------:R-:W-:Y:S01]  /*01a0*/  IMAD.MOV.U32 R6, RZ, RZ, RZ ;  /* 0x000000ffff067224 */ /* 0x000fe200078e00ff */
[----:B------:R-:W-:Y:S01]  /*01b0*/  ISETP.GE.U32.AND P2, PT, R7, 0x2, PT ;  /* 0x000000020700780c */ /* 0x000fe20003f46070 */
[----:B0-----:R-:W-:-:S06]  /*01c0*/  ULEA UR4, UR5, UR4, 0x18 ;  /* 0x0000000405047291 */ /* 0x001fcc000f8ec0ff */
[----:B------:R-:W-:Y:S01]  /*01d0*/  LEA R0, R11, UR4, 0x2 ;  /* 0x000000040b007c11 */ /* 0x000fe2000f8e10ff */
[----:B--2---:R-:W-:-:S04]  /*01e0*/  @!P0 IMAD.MOV.U32 R6, RZ, RZ, R13 ;  /* 0x000000ffff068224 */ /* 0x004fc800078e000d */
[----:B------:R0:W-:Y:S01]  /*01f0*/  STS [R0], R13 ;  /* 0x0000000d00007388 */ /* 0x0001e20000000800 */
[----:B---3--:R-:W-:-:S05]  /*0200*/  @!P1 FMNMX R9, R5, R6, !PT ;  /* 0x0000000605099209 */ /* 0x008fca0007800000 */
[----:B------:R0:W-:Y:S01]  /*0210*/  @!P1 STS [R0], R9 ;  /* 0x0000000900009388 */ /* 0x0001e20000000800 */
[----:B------:R-:W-:Y:S01]  /*0220*/  BAR.SYNC.DEFER_BLOCKING 0x0 ;  /* 0x0000000000007b1d */ /* 0x000fe20000010000 */
[----:B------:R-:W-:-:S05]  /*0230*/  ISETP.NE.AND P0, PT, R11, RZ, PT ;  /* 0x000000ff0b00720c */ /* 0x000fca0003f05270 */
[----:B------:R-:W-:Y:S08]  /*0240*/  @!P2 BRA `(.L_x_0) ;  /* 0x00000000002ca947 */ /* 0x000ff00003800000 */
.L_x_1:
[----:B------:R-:W-:-:S04]  /*0250*/  SHF.R.U32.HI R4, RZ, 0x1, R7 ;  /* 0x00000001ff047819 */ /* 0x000fc80000011607 */
[----:B------:R-:W-:-:S13]  /*0260*/  ISETP.GE.U32.AND P1, PT, R11, R4, PT ;  /* 0x000000040b00720c */ /* 0x000fda0003f26070 */
[----:B------:R-:W-:Y:S01]  /*0270*/  @!P1 IMAD R3, R4, 0x4, R0 ;  /* 0x0000000404039824 */ /* 0x000fe200078e0200 */
[----:B------:R-:W-:Y:S05]  /*0280*/  @!P1 LDS R2, [R0] ;  /* 0x0000000000029984 */ /* 0x000fea0000000800 */
[----:B------:R-:W1:Y:S02]  /*0290*/  @!P1 LDS R3, [R3] ;  /* 0x0000000003039984 */ /* 0x000e640000000800 */
[----:B-1----:R-:W-:-:S05]  /*02a0*/  @!P1 FMNMX R5, R2, R3, !PT ;  /* 0x0000000302059209 */ /* 0x002fca0007800000 */
[----:B------:R1:W-:Y:S01]  /*02b0*/  @!P1 STS [R0], R5 ;  /* 0x0000000500009388 */ /* 0x0003e20000000800 */
[----:B------:R-:W-:Y:S01]  /*02c0*/  BAR.SYNC.DEFER_BLOCKING 0x0 ;  /* 0x0000000000007b1d */ /* 0x000fe20000010000 */
[----:B------:R-:W-:Y:S01]  /*02d0*/  ISETP.GT.U32.AND P1, PT, R7, 0x3, PT ;  /* 0x000000030700780c */ /* 0x000fe20003f24070 */
[----:B------:R-:W-:-:S12]  /*02e0*/  IMAD.MOV.U32 R7, RZ, RZ, R4 ;  /* 0x000000ffff077224 */ /* 0x000fd800078e0004 */
[----:B-1----:R-:W-:Y:S05]  /*02f0*/  @P1 BRA `(.L_x_1) ;  /* 0xfffffffc00d41947 */ /* 0x002fea000383ffff */
.L_x_0:
[----:B------:R-:W-:Y:S05]  /*0300*/  @P0 EXIT ;  /* 0x000000000000094d */ /* 0x000fea0003800000 */
[----:B------:R-:W1:Y:S01]  /*0310*/  S2UR UR5, SR_CgaCtaId ;  /* 0x00000000000579c3 */ /* 0x000e620000008800 */
[----:B------:R-:W-:-:S07]  /*0320*/  UMOV UR4, 0x400 ;  /* 0x0000040000047882 */ /* 0x000fce0000000000 */
[----:B------:R-:W2:Y:S01]  /*0330*/  LDC.64 R2, c[0x0][0x388] ;  /* 0x0000e200ff027b82 */ /* 0x000ea20000000a00 */
[----:B-1----:R-:W-:-:S09]  /*0340*/  ULEA UR4, UR5, UR4, 0x18 ;  /* 0x0000000405047291 */ /* 0x002fd2000f8ec0ff */
[----:B------:R-:W2:Y:S04]  /*0350*/  LDS R5, [UR4] ;  /* 0x00000004ff057984 */ /* 0x000ea80008000800 */
[----:B--2---:R-:W-:Y:S01]  /*0360*/  REDG.E.MAX.S32.STRONG.GPU desc[UR6][R2.64], R5 ;  /* 0x000000050200798e */ /* 0x004fe2000d12e306 */
[----:B------:R-:W-:Y:S05]  /*0370*/  EXIT ;  /* 0x000000000000794d */ /* 0x000fea0003800000 */
.L_x_2:
[----:B------:R-:W-:-:S00]  /*0380*/  BRA `(.L_x_2) ;  /* 0xfffffffc00fc7947 */ /* 0x000fc0000383ffff */
[----:B------:R-:W-:-:S00]  /*0390*/  NOP ;  /* 0x0000000000007918 */ /* 0x000fc00000000000 */
        /* <DEDUP_REMOVED lines=14> */
.L_x_13:


//--------------------- .text._Z22computeDistancesKernelPfS_S_i --------------------------
	.section	.text._Z22computeDistancesKernelPfS_S_i,"ax",@progbits
	.align	128
        .global         _Z22computeDistancesKernelPfS_S_i
        .type           _Z22computeDistancesKernelPfS_S_i,@function
        .size           _Z22computeDistancesKernelPfS_S_i,(.L_x_12 - _Z22computeDistancesKernelPfS_S_i)
        .other          _Z22computeDistancesKernelPfS_S_i,@"STO_CUDA_ENTRY STV_DEFAULT"
_Z22computeDistancesKernelPfS_S_i:
.text._Z22computeDistancesKernelPfS_S_i:
[----:B------:R-:W-:Y:S01]  /*0000*/  LDC R1, c[0x0][0x37c] ;  /* 0x0000df00ff017b82 */ /* 0x000fe20000000800 */
[----:B------:R-:W0:Y:S01]  /*0010*/  S2R R3, SR_TID.X ;  /* 0x0000000000037919 */ /* 0x000e220000002100 */
[----:B------:R-:W1:Y:S06]  /*0020*/  LDCU UR9, c[0x0][0x398] ;  /* 0x00007300ff0977ac */ /* 0x000e6c0008000800 */
[----:B------:R-:W0:Y:S08]  /*0030*/  S2UR UR7, SR_CTAID.X ;  /* 0x00000000000779c3 */ /* 0x000e300000002500 */
[----:B------:R-:W0:Y:S01]  /*0040*/  LDC R2, c[0x0][0x360] ;  /* 0x0000d800ff027b82 */ /* 0x000e220000000800 */
[----:B-1----:R-:W-:-:S04]  /*0050*/  UIADD3 UR6, UPT, UPT, UR9, -0x1, URZ ;  /* 0xffffffff09067890 */ /* 0x002fc8000fffe0ff */
[----:B------:R-:W-:-:S04]  /*0060*/  UIMAD.WIDE UR4, UR6, UR9, URZ ;  /* 0x00000009060472a5 */ /* 0x000fc8000f8e02ff */
[----:B------:R-:W-:Y:S02]  /*0070*/  USHF.R.U64 UR8, UR4, 0x1, UR5 ;  /* 0x0000000104087899 */ /* 0x000fe40008001205 */
[----:B------:R-:W-:Y:S01]  /*0080*/  USHF.R.U32.HI UR4, URZ, 0x1, UR5 ;  /* 0x00000001ff047899 */ /* 0x000fe20008011605 */
[----:B0-----:R-:W-:-:S05]  /*0090*/  IMAD R2, R2, UR7, R3 ;  /* 0x0000000702027c24 */ /* 0x001fca000f8e0203 */
[----:B------:R-:W-:Y:S01]  /*00a0*/  IMAD.U32 R0, RZ, RZ, UR4 ;  /* 0x00000004ff007e24 */ /* 0x000fe2000f8e00ff */
[----:B------:R-:W-:-:S04]  /*00b0*/  ISETP.LT.U32.AND P0, PT, R2, UR8, PT ;  /* 0x0000000802007c0c */ /* 0x000fc8000bf01070 */
[----:B------:R-:W-:-:S13]  /*00c0*/  ISETP.GT.U32.AND.EX P0, PT, R0, RZ, PT, P0 ;  /* 0x000000ff0000720c */ /* 0x000fda0003f04100 */
[----:B------:R-:W-:Y:S05]  /*00d0*/  @!P0 EXIT ;  /* 0x000000000000894d */ /* 0x000fea0003800000 */
[----:B------:R-:W-:Y:S01]  /*00e0*/  UISETP.GE.AND UP0, UPT, UR9, 0x2, UPT ;  /* 0x000000020900788c */ /* 0x000fe2000bf06270 */
[----:B------:R-:W-:Y:S01]  /*00f0*/  IMAD.MOV.U32 R4, RZ, RZ, 0x1 ;  /* 0x00000001ff047424 */ /* 0x000fe200078e00ff */
[----:B------:R-:W-:Y:S01]  /*0100*/  CS2R R6, SRZ ;  /* 0x0000000000067805 */ /* 0x000fe2000001ff00 */
[----:B------:R-:W-:Y:S01]  /*0110*/  IMAD.MOV.U32 R5, RZ, RZ, 0x0 ;  /* 0x00000000ff057424 */ /* 0x000fe200078e00ff */
[----:B------:R-:W0:Y:S05]  /*0120*/  LDCU.64 UR4, c[0x0][0x358] ;  /* 0x00006b00ff0477ac */ /* 0x000e2a0008000a00 */
[----:B------:R-:W-:Y:S05]  /*0130*/  BRA.U !UP0, `(.L_x_3) ;  /* 0x0000000108547547 */ /* 0x000fea000b800000 */
[----:B------:R-:W-:Y:S01]  /*0140*/  BSSY.RECONVERGENT B0, `(.L_x_3) ;  /* 0x0000014000007945 */ /* 0x000fe20003800200 */
[----:B------:R-:W-:Y:S01]  /*0150*/  IMAD.MOV.U32 R3, RZ, RZ, RZ ;  /* 0x000000ffff037224 */ /* 0x000fe200078e00ff */
[----:B------:R-:W-:Y:S01]  /*0160*/  CS2R R6, SRZ ;  /* 0x0000000000067805 */ /* 0x000fe2000001ff00 */
[----:B------:R-:W1:Y:S06]  /*0170*/  LDCU UR7, c[0x0][0x398] ;  /* 0x00007300ff0777ac */ /* 0x000e6c0008000800 */
.L_x_5:
[----:B------:R-:W-:-:S05]  /*0180*/  LOP3.LUT R0, RZ, R6, RZ, 0x33, !PT ;  /* 0x00000006ff007212 */ /* 0x000fca00078e33ff */
[----:B-1----:R-:W-:-:S05]  /*0190*/  VIADD R0, R0, UR7 ;  /* 0x0000000700007c36 */ /* 0x002fca0008000000 */
[----:B------:R-:W-:-:S04]  /*01a0*/  IADD3 R3, P0, PT, R0, R3, RZ ;  /* 0x0000000300037210 */ /* 0x000fc80007f1e0ff */
[----:B------:R-:W-:Y:S02]  /*01b0*/  LEA.HI.X.SX32 R0, R0, R7, 0x1, P0 ;  /* 0x0000000700007211 */ /* 0x000fe400000f0eff */
[----:B------:R-:W-:-:S04]  /*01c0*/  ISETP.GT.U32.AND P0, PT, R3, R2, PT ;  /* 0x000000020300720c */ /* 0x000fc80003f04070 */
[----:B------:R-:W-:-:S13]  /*01d0*/  ISETP.GT.U32.AND.EX P0, PT, R0, RZ, PT, P0 ;  /* 0x000000ff0000720c */ /* 0x000fda0003f04100 */
[----:B------:R-:W-:Y:S05]  /*01e0*/  @P0 BRA `(.L_x_4) ;  /* 0x0000000000180947 */ /* 0x000fea0003800000 */
[----:B------:R-:W-:Y:S01]  /*01f0*/  IADD3 R6, PT, PT, R6, 0x1, RZ ;  /* 0x0000000106067810 */ /* 0x000fe20007ffe0ff */
[----:B------:R-:W-:-:S03]  /*0200*/  IMAD.MOV.U32 R7, RZ, RZ, R0 ;  /* 0x000000ffff077224 */ /* 0x000fc600078e0000 */
[----:B------:R-:W-:-:S13]  /*0210*/  ISETP.NE.AND P0, PT, R6, UR6, PT ;  /* 0x0000000606007c0c */ /* 0x000fda000bf05270 */
[----:B------:R-:W-:Y:S05]  /*0220*/  @P0 BRA `(.L_x_5) ;  /* 0xfffffffc00d40947 */ /* 0x000fea000383ffff */
[----:B------:R-:W-:Y:S01]  /*0230*/  CS2R R6, SRZ ;  /* 0x0000000000067805 */ /* 0x000fe2000001ff00 */
[----:B------:R-:W-:Y:S06]  /*0240*/  BRA `(.L_x_6) ;  /* 0x00000000000c7947 */ /* 0x000fec0003800000 */
.L_x_4:
[----:B------:R-:W-:Y:S01]  /*0250*/  IADD3 R4, PT, PT, -R3, UR7, R2 ;  /* 0x0000000703047c10 */ /* 0x000fe2000fffe102 */
[----:B------:R-:W-:-:S03]  /*0260*/  IMAD.MOV.U32 R7, RZ, RZ, RZ ;  /* 0x000000ffff077224 */ /* 0x000fc600078e00ff */
[----:B------:R-:W-:-:S07]  /*0270*/  SHF.R.S32.HI R5, RZ, 0x1f, R4 ;  /* 0x0000001fff057819 */ /* 0x000fce0000011404 */
.L_x_6:
[----:B0-----:R-:W-:Y:S05]  /*0280*/  BSYNC.RECONVERGENT B0 ;  /* 0x0000000000007941 */ /* 0x001fea0003800200 */
.L_x_3:
[----:B------:R-:W1:Y:S01]  /*0290*/  LDCU.128 UR8, c[0x0][0x380] ;  /* 0x00007000ff0877ac */ /* 0x000e620008000c00 */
[C---:B------:R-:W-:Y:S01]  /*02a0*/  IMAD.SHL.U32 R0, R4.reuse, 0x4, RZ ;  /* 0x0000000404007824 */ /* 0x040fe200078e00ff */
[----:B------:R-:W-:Y:S01]  /*02b0*/  SHF.L.U64.HI R3, R4, 0x2, R5 ;  /* 0x0000000204037819 */ /* 0x000fe20000010205 */
[C---:B------:R-:W-:Y:S01]  /*02c0*/  IMAD.SHL.U32 R9, R6.reuse, 0x4, RZ ;  /* 0x0000000406097824 */ /* 0x040fe200078e00ff */
[----:B------:R-:W-:Y:S02]  /*02d0*/  SHF.L.U64.HI R7, R6, 0x2, R7 ;  /* 0x0000000206077819 */ /* 0x000fe40000010207 */
[----:B-1----:R-:W-:Y:S02]  /*02e0*/  IADD3 R10, P3, PT, R0, UR10, RZ ;  /* 0x0000000a000a7c10 */ /* 0x002fe4000ff7e0ff */
[C---:B------:R-:W-:Y:S02]  /*02f0*/  IADD3 R8, P2, PT, R9.reuse, UR10, RZ ;  /* 0x0000000a09087c10 */ /* 0x040fe4000ff5e0ff */
[----:B------:R-:W-:-:S02]  /*0300*/  IADD3 R4, P0, PT, R9, UR8, RZ ;  /* 0x0000000809047c10 */ /* 0x000fc4000ff1e0ff */
[----:B------:R-:W-:Y:S02]  /*0310*/  IADD3 R6, P1, PT, R0, UR8, RZ ;  /* 0x0000000800067c10 */ /* 0x000fe4000ff3e0ff */
[----:B------:R-:W-:Y:S02]  /*0320*/  IADD3.X R11, PT, PT, R3, UR11, RZ, P3, !PT ;  /* 0x0000000b030b7c10 */ /* 0x000fe40009ffe4ff */
[C---:B------:R-:W-:Y:S02]  /*0330*/  IADD3.X R9, PT, PT, R7.reuse, UR11, RZ, P2, !PT ;  /* 0x0000000b07097c10 */ /* 0x040fe400097fe4ff */
[----:B------:R-:W-:Y:S02]  /*0340*/  IADD3.X R5, PT, PT, R7, UR9, RZ, P0, !PT ;  /* 0x0000000907057c10 */ /* 0x000fe400087fe4ff */
[----:B------:R-:W-:Y:S01]  /*0350*/  IADD3.X R7, PT, PT, R3, UR9, RZ, P1, !PT ;  /* 0x0000000903077c10 */ /* 0x000fe20008ffe4ff */
[----:B0-----:R-:W2:Y:S04]  /*0360*/  LDG.E R8, desc[UR4][R8.64] ;  /* 0x0000000408087981 */ /* 0x001ea8000c1e1900 */
[----:B------:R-:W2:Y:S04]  /*0370*/  LDG.E R11, desc[UR4][R10.64] ;  /* 0x000000040a0b7981 */ /* 0x000ea8000c1e1900 */
[----:B------:R-:W3:Y:S04]  /*0380*/  LDG.E R4, desc[UR4][R4.64] ;  /* 0x0000000404047981 */ /* 0x000ee8000c1e1900 */
[----:B------:R-:W3:Y:S01]  /*0390*/  LDG.E R7, desc[UR4][R6.64] ;  /* 0x0000000406077981 */ /* 0x000ee2000c1e1900 */
[----:B------:R-:W-:Y:S01]  /*03a0*/  BSSY.RECONVERGENT B0, `(.L_x_7) ;  /* 0x0000010000007945 */ /* 0x000fe20003800200 */
[----:B--2---:R-:W-:-:S04]  /*03b0*/  FADD R3, R8, -R11 ;  /* 0x8000000b08037221 */ /* 0x004fc80000000000 */
[----:B------:R-:W-:Y:S01]  /*03c0*/  FMUL R3, R3, R3 ;  /* 0x0000000303037220 */ /* 0x000fe20000400000 */
[----:B---3--:R-:W-:-:S04]  /*03d0*/  FADD R0, R4, -R7 ;  /* 0x8000000704007221 */ /* 0x008fc80000000000 */
[----:B------:R-:W-:-:S04]  /*03e0*/  FFMA R12, R0, R0, R3 ;  /* 0x00000000000c7223 */ /* 0x000fc80000000003 */
[----:B------:R0:W1:Y:S01]  /*03f0*/  MUFU.RSQ R13, R12 ;  /* 0x0000000c000d7308 */ /* 0x0000620000001400 */
[----:B------:R-:W-:-:S04]  /*0400*/  IADD3 R0, PT, PT, R12, -0xd000000, RZ ;  /* 0xf30000000c007810 */ /* 0x000fc80007ffe0ff */
[----:B------:R-:W-:-:S13]  /*0410*/  ISETP.GT.U32.AND P0, PT, R0, 0x727fffff, PT ;  /* 0x727fffff0000780c */ /* 0x000fda0003f04070 */
[----:B01----:R-:W-:Y:S05]  /*0420*/  @!P0 BRA `(.L_x_8) ;  /* 0x00000000000c8947 */ /* 0x003fea0003800000 */
[----:B------:R-:W-:-:S07]  /*0430*/  MOV R8, 0x450 ;  /* 0x0000045000087802 */ /* 0x000fce0000000f00 */
[----:B------:R-:W-:Y:S05]  /*0440*/  CALL.REL.NOINC `($__internal_0_$__cuda_sm20_sqrt_rn_f32_slowpath) ;  /* 0x00000000002c7944 */ /* 0x000fea0003c00000 */
[----:B------:R-:W-:Y:S05]  /*0450*/  BRA `(.L_x_9) ;  /* 0x0000000000107947 */ /* 0x000fea0003800000 */
.L_x_8:
[----:B------:R-:W-:Y:S01]  /*0460*/  FMUL.FTZ R3, R12, R13 ;  /* 0x0000000d0c037220 */ /* 0x000fe20000410000 */
[----:B------:R-:W-:-:S03]  /*0470*/  FMUL.FTZ R4, R13, 0.5 ;  /* 0x3f0000000d047820 */ /* 0x000fc60000410000 */
[----:B------:R-:W-:-:S04]  /*0480*/  FFMA R0, -R3, R3, R12 ;  /* 0x0000000303007223 */ /* 0x000fc8000000010c */
[----:B------:R-:W-:-:S07]  /*0490*/  FFMA R3, R0, R4, R3 ;  /* 0x0000000400037223 */ /* 0x000fce0000000003 */
.L_x_9:
[----:B------:R-:W-:Y:S05]  /*04a0*/  BSYNC.RECONVERGENT B0 ;  /* 0x0000000000007941 */ /* 0x000fea0003800200 */
.L_x_7:
[----:B------:R-:W0:Y:S02]  /*04b0*/  LDCU.64 UR6, c[0x0][0x390] ;  /* 0x00007200ff0677ac */ /* 0x000e240008000a00 */
[----:B0-----:R-:W-:-:S04]  /*04c0*/  LEA R4, P0, R2, UR6, 0x2 ;  /* 0x0000000602047c11 */ /* 0x001fc8000f8010ff */
[----:B------:R-:W-:-:S05]  /*04d0*/  LEA.HI.X R5, R2, UR7, RZ, 0x2, P0 ;  /* 0x0000000702057c11 */ /* 0x000fca00080f14ff */
[----:B------:R-:W-:Y:S01]  /*04e0*/  STG.E desc[UR4][R4.64], R3 ;  /* 0x0000000304007986 */ /* 0x000fe2000c101904 */
[----:B------:R-:W-:Y:S05]  /*04f0*/  EXIT ;  /* 0x000000000000794d */ /* 0x000fea0003800000 */
        .weak           $__internal_0_$__cuda_sm20_sqrt_rn_f32_slowpath
        .type           $__internal_0_$__cuda_sm20_sqrt_rn_f32_slowpath,@function
        .size           $__internal_0_$__cuda_sm20_sqrt_rn_f32_slowpath,(.L_x_12 - $__internal_0_$__cuda_sm20_sqrt_rn_f32_slowpath)
$__internal_0_$__cuda_sm20_sqrt_rn_f32_slowpath:
[----:B------:R-:W-:-:S13]  /*0500*/  LOP3.LUT P0, RZ, R12, 0x7fffffff, RZ, 0xc0, !PT ;  /* 0x7fffffff0cff7812 */ /* 0x000fda000780c0ff */
[----:B------:R-:W-:Y:S01]  /*0510*/  @!P0 IMAD.MOV.U32 R3, RZ, RZ, R12 ;  /* 0x000000ffff038224 */ /* 0x000fe200078e000c */
[----:B------:R-:W-:Y:S06]  /*0520*/  @!P0 BRA `(.L_x_10) ;  /* 0x0000000000448947 */ /* 0x000fec0003800000 */
[----:B------:R-:W-:Y:S01]  /*0530*/  FSETP.GEU.FTZ.AND P0, PT, R12, RZ, PT ;  /* 0x000000ff0c00720b */ /* 0x000fe20003f1e000 */
[----:B------:R-:W-:-:S12]  /*0540*/  IMAD.MOV.U32 R0, RZ, RZ, R12 ;  /* 0x000000ffff007224 */ /* 0x000fd800078e000c */
[----:B------:R-:W-:Y:S01]  /*0550*/  @!P0 IMAD.MOV.U32 R3, RZ, RZ, 0x7fffffff ;  /* 0x7fffffffff038424 */ /* 0x000fe200078e00ff */
[----:B------:R-:W-:Y:S06]  /*0560*/  @!P0 BRA `(.L_x_10) ;  /* 0x0000000000348947 */ /* 0x000fec0003800000 */
[----:B------:R-:W-:-:S13]  /*0570*/  FSETP.GTU.FTZ.AND P0, PT, |R0|, +INF , PT ;  /* 0x7f8000000000780b */ /* 0x000fda0003f1c200 */
[----:B------:R-:W-:Y:S01]  /*0580*/  @P0 FADD.FTZ R3, R0, 1 ;  /* 0x3f80000000030421 */ /* 0x000fe20000010000 */
[----:B------:R-:W-:Y:S06]  /*0590*/  @P0 BRA `(.L_x_10) ;  /* 0x0000000000280947 */ /* 0x000fec0003800000 */
[----:B------:R-:W-:-:S13]  /*05a0*/  FSETP.NEU.FTZ.AND P0, PT, |R0|, +INF , PT ;  /* 0x7f8000000000780b */ /* 0x000fda0003f1d200 */
[----:B------:R-:W-:-:S04]  /*05b0*/  @P0 FFMA R4, R0, 1.84467440737095516160e+19, RZ ;  /* 0x5f80000000040823 */ /* 0x000fc800000000ff */
[----:B------:R-:W0:Y:S02]  /*05c0*/  @P0 MUFU.RSQ R3, R4 ;  /* 0x0000000400030308 */ /* 0x000e240000001400 */
[----:B0-----:R-:W-:Y:S01]  /*05d0*/  @P0 FMUL.FTZ R5, R4, R3 ;  /* 0x0000000304050220 */ /* 0x001fe20000410000 */
[----:B------:R-:W-:Y:S01]  /*05e0*/  @P0 FMUL.FTZ R7, R3, 0.5 ;  /* 0x3f00000003070820 */ /* 0x000fe20000410000 */
[----:B------:R-:W-:Y:S02]  /*05f0*/  @!P0 MOV R3, R0 ;  /* 0x0000000000038202 */ /* 0x000fe40000000f00 */
[----:B------:R-:W-:-:S04]  /*0600*/  @P0 FADD.FTZ R6, -R5, -RZ ;  /* 0x800000ff05060221 */ /* 0x000fc80000010100 */
[----:B------:R-:W-:-:S04]  /*0610*/  @P0 FFMA R6, R5, R6, R4 ;  /* 0x0000000605060223 */ /* 0x000fc80000000004 */
[----:B------:R-:W-:-:S04]  /*0620*/  @P0 FFMA R6, R6, R7, R5 ;  /* 0x0000000706060223 */ /* 0x000fc80000000005 */
[----:B------:R-:W-:-:S07]  /*0630*/  @P0 FMUL.FTZ R3, R6, 2.3283064365386962891e-10 ;  /* 0x2f80000006030820 */ /* 0x000fce0000410000 */
.L_x_10:
[----:B------:R-:W-:Y:S02]  /*0640*/  IMAD.MOV.U32 R4, RZ, RZ, R8 ;  /* 0x000000ffff047224 */ /* 0x000fe400078e0008 */
[----:B------:R-:W-:-:S04]  /*0650*/  IMAD.MOV.U32 R5, RZ, RZ, 0x0 ;  /* 0x00000000ff057424 */ /* 0x000fc800078e00ff */
[----:B------:R-:W-:Y:S05]  /*0660*/  RET.REL.NODEC R4 `(_Z22computeDistancesKernelPfS_S_i) ;  /* 0xfffffff804647950 */ /* 0x000fea0003c3ffff */
.L_x_11:
        /* <DEDUP_REMOVED lines=9> */
.L_x_12:


//--------------------- .nv.shared._Z15reduceMaxKernelPfS_i --------------------------
	.section	.nv.shared._Z15reduceMaxKernelPfS_i,"aw",@nobits
	.sectionflags	@""
	.align	16
	.zero		1024


//--------------------- .nv.shared.reserved.0     --------------------------
	.section	.nv.shared.reserved.0,"aw",@nobits
	.weak		__nv_reservedSMEM_offset_0_alias
	.size		__nv_reservedSMEM_offset_0_alias, 0, 64
	.other		__nv_reservedSMEM_offset_0_alias,@"STO_CUDA_RESERVED_SHARED STV_DEFAULT"
__nv_reservedSMEM_offset_0_alias:
	.zero		0
	.zero		64


//--------------------- .nv.shared._Z22computeDistancesKernelPfS_S_i --------------------------
	.section	.nv.shared._Z22computeDistancesKernelPfS_S_i,"aw",@nobits
	.sectionflags	@""
	.align	16
	.zero		1024


//--------------------- .nv.constant0._Z15reduceMaxKernelPfS_i --------------------------
	.section	.nv.constant0._Z15reduceMaxKernelPfS_i,"a",@progbits
	.sectionflags	@""
	.align	4
.nv.constant0._Z15reduceMaxKernelPfS_i:
	.zero		916


//--------------------- .nv.constant0._Z22computeDistancesKernelPfS_S_i --------------------------
	.section	.nv.constant0._Z22computeDistancesKernelPfS_S_i,"a",@progbits
	.sectionflags	@""
	.align	4
.nv.constant0._Z22computeDistancesKernelPfS_S_i:
	.zero		924


//--------------------- SYMBOLS --------------------------

	.type		.nv.reservedSmem.offset0,@object
	.size		.nv.reservedSmem.offset0,0x4
	.type		.nv.reservedSmem.cap,@object
	.size		.nv.reservedSmem.cap,0x4
